	.headerflags	@"EF_CUDA_TEXMODE_UNIFIED EF_CUDA_64BIT_ADDRESS EF_CUDA_ACCELERATORS EF_CUDA_SM90 EF_CUDA_VIRTUAL_SM(EF_CUDA_SM90)"
	.elftype	@"ET_EXEC"


//--------------------- .nv.info                  --------------------------
	.section	.nv.info,"",@"SHT_CUDA_INFO"
	.align	4


	//----- nvinfo : EIATTR_REGCOUNT
	.align		4
        /*0000*/ 	.byte	0x04, 0x2f
        /*0002*/ 	.short	(.L_1 - .L_0)
	.align		4
.L_0:
        /*0004*/ 	.word	index@(triton_poi_fused_add_convolution_27)
        /*0008*/ 	.word	0x00000010


	//----- nvinfo : EIATTR_MIN_STACK_SIZE
	.align		4
.L_1:
        /*000c*/ 	.byte	0x04, 0x12
        /*000e*/ 	.short	(.L_3 - .L_2)
	.align		4
.L_2:
        /*0010*/ 	.word	index@(triton_poi_fused_add_convolution_27)
        /*0014*/ 	.word	0x00000000


	//----- nvinfo : EIATTR_FRAME_SIZE
	.align		4
.L_3:
        /*0018*/ 	.byte	0x04, 0x11
        /*001a*/ 	.short	(.L_5 - .L_4)
	.align		4
.L_4:
        /*001c*/ 	.word	index@(triton_poi_fused_add_convolution_27)
        /*0020*/ 	.word	0x00000000


	//----- nvinfo : EIATTR_MIN_STACK_SIZE
	.align		4
.L_5:
        /*0024*/ 	.byte	0x04, 0x12
        /*0026*/ 	.short	(.L_7 - .L_6)
	.align		4
.L_6:
        /*0028*/ 	.word	index@(triton_poi_fused_add_convolution_27)
        /*002c*/ 	.word	0x00000000
.L_7:


//--------------------- .nv.info.triton_poi_fused_add_convolution_27 --------------------------
	.section	.nv.info.triton_poi_fused_add_convolution_27,"",@"SHT_CUDA_INFO"
	.sectionflags	@""
	.align	4


	//----- nvinfo : EIATTR_CUDA_API_VERSION
	.align		4
        /*0000*/ 	.byte	0x04, 0x37
        /*0002*/ 	.short	(.L_9 - .L_8)
.L_8:
        /*0004*/ 	.word	0x0000007c


	//----- nvinfo : EIATTR_KPARAM_INFO
	.align		4
.L_9:
        /*0008*/ 	.byte	0x04, 0x17
        /*000a*/ 	.short	(.L_11 - .L_10)
.L_10:
        /*000c*/ 	.word	0x00000000
        /*0010*/ 	.short	0x0004
        /*0012*/ 	.short	0x0020
        /*0014*/ 	.byte	0x00, 0xf0, 0x11, 0x00


	//----- nvinfo : EIATTR_KPARAM_INFO
	.align		4
.L_11:
        /*0018*/ 	.byte	0x04, 0x17
        /*001a*/ 	.short	(.L_13 - .L_12)
.L_12:
        /*001c*/ 	.word	0x00000000
        /*0020*/ 	.short	0x0003
        /*0022*/ 	.short	0x0018
        /*0024*/ 	.byte	0x00, 0xf4, 0x21, 0x00


	//----- nvinfo : EIATTR_KPARAM_INFO
	.align		4
.L_13:
        /*0028*/ 	.byte	0x04, 0x17
        /*002a*/ 	.short	(.L_15 - .L_14)
.L_14:
        /*002c*/ 	.word	0x00000000
        /*0030*/ 	.short	0x0002
        /*0032*/ 	.short	0x0010
        /*0034*/ 	.byte	0x00, 0xf4, 0x21, 0x00


	//----- nvinfo : EIATTR_KPARAM_INFO
	.align		4
.L_15:
        /*0038*/ 	.byte	0x04, 0x17
        /*003a*/ 	.short	(.L_17 - .L_16)
.L_16:
        /*003c*/ 	.word	0x00000000
        /*0040*/ 	.short	0x0001
        /*0042*/ 	.short	0x0008
        /*0044*/ 	.byte	0x00, 0xf4, 0x21, 0x00


	//----- nvinfo : EIATTR_KPARAM_INFO
	.align		4
.L_17:
        /*0048*/ 	.byte	0x04, 0x17
        /*004a*/ 	.short	(.L_19 - .L_18)
.L_18:
        /*004c*/ 	.word	0x00000000
        /*0050*/ 	.short	0x0000
        /*0052*/ 	.short	0x0000
        /*0054*/ 	.byte	0x00, 0xf4, 0x21, 0x00


	//----- nvinfo : EIATTR_SPARSE_MMA_MASK
	.align		4
.L_19:
        /*0058*/ 	.byte	0x03, 0x50
        /*005a*/ 	.short	0x0000


	//----- nvinfo : EIATTR_MAXREG_COUNT
	.align		4
        /*005c*/ 	.byte	0x03, 0x1b
        /*005e*/ 	.short	0x00ff


	//----- nvinfo : EIATTR_EXIT_INSTR_OFFSETS
	.align		4
        /*0060*/ 	.byte	0x04, 0x1c
        /*0062*/ 	.short	(.L_21 - .L_20)


	//   ....[0]....
.L_20:
        /*0064*/ 	.word	0x000001f0


	//----- nvinfo : EIATTR_REQNTID
	.align		4
.L_21:
        /*0068*/ 	.byte	0x04, 0x10
        /*006a*/ 	.short	(.L_23 - .L_22)
.L_22:
        /*006c*/ 	.word	0x00000100
        /*0070*/ 	.word	0x00000001
        /*0074*/ 	.word	0x00000001


	//----- nvinfo : EIATTR_CBANK_PARAM_SIZE
	.align		4
.L_23:
        /*0078*/ 	.byte	0x03, 0x19
        /*007a*/ 	.short	0x0024


	//----- nvinfo : EIATTR_PARAM_CBANK
	.align		4
        /*007c*/ 	.byte	0x04, 0x0a
        /*007e*/ 	.short	(.L_25 - .L_24)
	.align		4
.L_24:
        /*0080*/ 	.word	index@(.nv.constant0.triton_poi_fused_add_convolution_27)
        /*0084*/ 	.short	0x0210
        /*0086*/ 	.short	0x0024


	//----- nvinfo : EIATTR_SW_WAR
	.align		4
.L_25:
        /*0088*/ 	.byte	0x04, 0x36
        /*008a*/ 	.short	(.L_27 - .L_26)
.L_26:
        /*008c*/ 	.word	0x00000008
.L_27:


//--------------------- .nv.callgraph             --------------------------
	.section	.nv.callgraph,"",@"SHT_CUDA_CALLGRAPH"
	.align	4
	.sectionentsize	8
	.align		4
        /*0000*/ 	.word	0x00000000
	.align		4
        /*0004*/ 	.word	0xffffffff
	.align		4
        /*0008*/ 	.word	0x00000000
	.align		4
        /*000c*/ 	.word	0xfffffffe
	.align		4
        /*0010*/ 	.word	0x00000000
	.align		4
        /*0014*/ 	.word	0xfffffffd
	.align		4
        /*0018*/ 	.word	0x00000000
	.align		4
        /*001c*/ 	.word	0xfffffffc


//--------------------- .text.triton_poi_fused_add_convolution_27 --------------------------
	.section	.text.triton_poi_fused_add_convolution_27,"ax",@progbits
	.align	128
        .global         triton_poi_fused_add_convolution_27
        .type           triton_poi_fused_add_convolution_27,@function
        .size           triton_poi_fused_add_convolution_27,(.L_x_1 - triton_poi_fused_add_convolution_27)
        .other          triton_poi_fused_add_convolution_27,@"STO_CUDA_ENTRY STV_DEFAULT"
triton_poi_fused_add_convolution_27:
.text.triton_poi_fused_add_convolution_27:
[----:B------:R-:W-:Y:S01]  /*0000*/  LDC R1, c[0x0][0x28] ;  /* 0x00000a00ff017b82 */ /* 0x000fe20000000800 */
[----:B------:R-:W1:Y:S07]  /*0010*/  S2R R0, SR_TID.X ;  /* 0x0000000000007919 */ /* 0x000e6e0000002100 */
[----:B------:R-:W2:Y:S01]  /*0020*/  LDC.64 R8, c[0x0][0x220] ;  /* 0x00008800ff087b82 */ /* 0x000ea20000000a00 */
[----:B------:R-:W-:Y:S01]  /*0030*/  ULDC.64 UR4, c[0x0][0x208] ;  /* 0x0000820000047ab9 */ /* 0x000fe20000000a00 */
[----:B------:R-:W3:Y:S06]  /*0040*/  S2R R11, SR_CTAID.X ;  /* 0x00000000000b7919 */ /* 0x000eec0000002500 */
[----:B------:R-:W4:Y:S08]  /*0050*/  LDC.64 R6, c[0x0][0x218] ;  /* 0x00008600ff067b82 */ /* 0x000f300000000a00 */
[----:B------:R-:W5:Y:S08]  /*0060*/  LDC.64 R4, c[0x0][0x228] ;  /* 0x00008a00ff047b82 */ /* 0x000f700000000a00 */
[----:B------:R-:W4:Y:S01]  /*0070*/  LDC.64 R2, c[0x0][0x210] ;  /* 0x00008400ff027b82 */ /* 0x000f220000000a00 */
[----:B-1----:R-:W-:-:S04]  /*0080*/  SHF.L.U32 R0, R0, 0x1, RZ ;  /* 0x0000000100007819 */ /* 0x002fc800000006ff */
[----:B------:R-:W-:Y:S02]  /*0090*/  LOP3.LUT R0, R0, 0x1fe, RZ, 0xc0, !PT ;  /* 0x000001fe00007812 */ /* 0x000fe400078ec0ff */
[----:B---3--:R-:W-:Y:S02]  /*00a0*/  SHF.R.S32.HI R10, RZ, 0x16, R11 ;  /* 0x00000016ff0a7819 */ /* 0x008fe4000001140b */
[----:B------:R-:W-:Y:S02]  /*00b0*/  LEA R11, R11, R0, 0x9 ;  /* 0x000000000b0b7211 */ /* 0x000fe400078e48ff */
[----:B------:R-:W-:-:S03]  /*00c0*/  SGXT R0, R10, 0x1 ;  /* 0x000000010a00781a */ /* 0x000fc60000000200 */
[----:B--2---:R-:W-:Y:S01]  /*00d0*/  IMAD.WIDE R8, R11, 0x4, R8 ;  /* 0x000000040b087825 */ /* 0x004fe200078e0208 */
[----:B------:R-:W-:-:S03]  /*00e0*/  LEA.HI R0, R0, R11, RZ, 0x8 ;  /* 0x0000000b00007211 */ /* 0x000fc600078f40ff */
[----:B0---4-:R-:W-:Y:S01]  /*00f0*/  IMAD.WIDE R2, R11, 0x4, R2 ;  /* 0x000000040b027825 */ /* 0x011fe200078e0202 */
[----:B------:R-:W-:Y:S01]  /*0100*/  LOP3.LUT R0, R0, 0xffffff00, RZ, 0xc0, !PT ;  /* 0xffffff0000007812 */ /* 0x000fe200078ec0ff */
[----:B------:R-:W2:Y:S03]  /*0110*/  LDG.E.64 R8, desc[UR4][R8.64] ;  /* 0x0000000408087981 */ /* 0x000ea6000c1e1b00 */
[----:B------:R-:W-:Y:S02]  /*0120*/  IADD3 R13, R11, -R0, RZ ;  /* 0x800000000b0d7210 */ /* 0x000fe40007ffe0ff */
[----:B------:R-:W3:Y:S03]  /*0130*/  LDG.E.64 R10, desc[UR4][R2.64] ;  /* 0x00000004020a7981 */ /* 0x000ee6000c1e1b00 */
[----:B------:R-:W-:-:S04]  /*0140*/  IMAD.WIDE R6, R13, 0x4, R6 ;  /* 0x000000040d067825 */ /* 0x000fc800078e0206 */
[----:B-----5:R-:W-:Y:S02]  /*0150*/  IMAD.WIDE R4, R13, 0x4, R4 ;  /* 0x000000040d047825 */ /* 0x020fe400078e0204 */
[----:B------:R-:W3:Y:S04]  /*0160*/  LDG.E.EL.64 R6, desc[UR4][R6.64] ;  /* 0x0000000406067981 */ /* 0x000ee8000c2e1b00 */
[----:B------:R-:W2:Y:S01]  /*0170*/  LDG.E.EL.64 R4, desc[UR4][R4.64] ;  /* 0x0000000404047981 */ /* 0x000ea2000c2e1b00 */
[----:B---3--:R-:W-:Y:S01]  /*0180*/  FADD R10, R10, R6 ;  /* 0x000000060a0a7221 */ /* 0x008fe20000000000 */
[----:B------:R-:W-:Y:S01]  /*0190*/  FADD R11, R11, R7 ;  /* 0x000000070b0b7221 */ /* 0x000fe20000000000 */
[----:B--2---:R-:W-:Y:S01]  /*01a0*/  FADD R13, R8, R4 ;  /* 0x00000004080d7221 */ /* 0x004fe20000000000 */
[----:B------:R-:W-:-:S03]  /*01b0*/  FADD R0, R9, R5 ;  /* 0x0000000509007221 */ /* 0x000fc60000000000 */
[----:B------:R-:W-:Y:S01]  /*01c0*/  FADD R10, R10, R13 ;  /* 0x0000000d0a0a7221 */ /* 0x000fe20000000000 */
[----:B------:R-:W-:-:S05]  /*01d0*/  FADD R11, R11, R0 ;  /* 0x000000000b0b7221 */ /* 0x000fca0000000000 */
[----:B------:R-:W-:Y:S01]  /*01e0*/  STG.E.64 desc[UR4][R2.64], R10 ;  /* 0x0000000a02007986 */ /* 0x000fe2000c101b04 */
[----:B------:R-:W-:Y:S05]  /*01f0*/  EXIT ;  /* 0x000000000000794d */ /* 0x000fea0003800000 */
.L_x_0:
[----:B------:R-:W-:-:S00]  /*0200*/  BRA `(.L_x_0) ;  /* 0xfffffffc00fc7947 */ /* 0x000fc0000383ffff */
[----:B------:R-:W-:-:S00]  /*0210*/  NOP ;  /* 0x0000000000007918 */ /* 0x000fc00000000000 */
        /* <DEDUP_REMOVED lines=14> */
.L_x_1:


//--------------------- .nv.constant0.triton_poi_fused_add_convolution_27 --------------------------
	.section	.nv.constant0.triton_poi_fused_add_convolution_27,"a",@progbits
	.sectionflags	@""
	.align	4
.nv.constant0.triton_poi_fused_add_convolution_27:
	.zero		564
